//
// Generated by NVIDIA NVVM Compiler
//
// Compiler Build ID: CL-36424714
// Cuda compilation tools, release 13.0, V13.0.88
// Based on NVVM 20.0.0
//

.version 9.0
.target sm_100
.address_size 64

	// .globl	_Z18mat_mult_2d_squareiPfS_S_
.extern .func  (.param .b32 func_retval0) vprintf
(
	.param .b64 vprintf_param_0,
	.param .b64 vprintf_param_1
)
;
.global .align 1 .b8 $str[7] = {37, 100, 44, 32, 37, 100};

.visible .entry _Z18mat_mult_2d_squareiPfS_S_(
	.param .u32 _Z18mat_mult_2d_squareiPfS_S__param_0,
	.param .u64 .ptr .align 1 _Z18mat_mult_2d_squareiPfS_S__param_1,
	.param .u64 .ptr .align 1 _Z18mat_mult_2d_squareiPfS_S__param_2,
	.param .u64 .ptr .align 1 _Z18mat_mult_2d_squareiPfS_S__param_3
)
{
	.local .align 8 .b8 	__local_depot0[8];
	.reg .b64 	%SP;
	.reg .b64 	%SPL;
	.reg .pred 	%p<10>;
	.reg .b32 	%r<42>;
	.reg .b32 	%f<68>;
	.reg .b64 	%rd<70>;

	mov.u64 	%SPL, __local_depot0;
	cvta.local.u64 	%SP, %SPL;
	ld.param.u32 	%r17, [_Z18mat_mult_2d_squareiPfS_S__param_0];
	ld.param.u64 	%rd13, [_Z18mat_mult_2d_squareiPfS_S__param_1];
	ld.param.u64 	%rd14, [_Z18mat_mult_2d_squareiPfS_S__param_2];
	cvta.to.global.u64 	%rd1, %rd14;
	cvta.to.global.u64 	%rd2, %rd13;
	mov.u32 	%r18, %ntid.x;
	mov.u32 	%r19, %ctaid.x;
	mov.u32 	%r20, %tid.x;
	mad.lo.s32 	%r1, %r18, %r19, %r20;
	mov.u32 	%r21, %ntid.y;
	mov.u32 	%r22, %ctaid.y;
	mov.u32 	%r23, %tid.y;
	mad.lo.s32 	%r2, %r21, %r22, %r23;
	setp.lt.s32 	%p1, %r17, 1;
	mov.f32 	%f67, 0f00000000;
	@%p1 bra 	$L__BB0_12;
	mul.lo.s32 	%r3, %r2, %r17;
	and.b32  	%r4, %r17, 7;
	setp.lt.u32 	%p2, %r17, 8;
	mov.f32 	%f67, 0f00000000;
	mov.b32 	%r40, 0;
	@%p2 bra 	$L__BB0_4;
	and.b32  	%r25, %r17, 2147483640;
	neg.s32 	%r38, %r25;
	mul.wide.u32 	%rd15, %r17, 4;
	add.s64 	%rd3, %rd1, %rd15;
	mul.wide.u32 	%rd16, %r17, 8;
	add.s64 	%rd4, %rd1, %rd16;
	mul.wide.u32 	%rd17, %r17, 12;
	add.s64 	%rd5, %rd1, %rd17;
	mul.wide.u32 	%rd18, %r17, 16;
	add.s64 	%rd6, %rd1, %rd18;
	mul.wide.u32 	%rd19, %r17, 24;
	add.s64 	%rd7, %rd1, %rd19;
	mul.wide.u32 	%rd20, %r17, 28;
	add.s64 	%rd8, %rd1, %rd20;
	mul.wide.u32 	%rd21, %r3, 4;
	add.s64 	%rd22, %rd21, %rd2;
	add.s64 	%rd69, %rd22, 16;
	mov.f32 	%f67, 0f00000000;
	mov.u32 	%r37, %r1;
$L__BB0_3:
	.pragma "nounroll";
	and.b32  	%r40, %r17, 2147483640;
	mul.wide.s32 	%rd23, %r37, 4;
	add.s64 	%rd24, %rd3, %rd23;
	add.s64 	%rd25, %rd4, %rd23;
	add.s64 	%rd26, %rd5, %rd23;
	add.s64 	%rd27, %rd6, %rd23;
	mul.wide.u32 	%rd28, %r17, 20;
	add.s64 	%rd29, %rd1, %rd23;
	add.s64 	%rd30, %rd29, %rd28;
	add.s64 	%rd31, %rd7, %rd23;
	add.s64 	%rd32, %rd8, %rd23;
	ld.global.f32 	%f17, [%rd69+-16];
	ld.global.f32 	%f18, [%rd29];
	fma.rn.f32 	%f19, %f17, %f18, %f67;
	ld.global.f32 	%f20, [%rd69+-12];
	ld.global.f32 	%f21, [%rd24];
	fma.rn.f32 	%f22, %f20, %f21, %f19;
	ld.global.f32 	%f23, [%rd69+-8];
	ld.global.f32 	%f24, [%rd25];
	fma.rn.f32 	%f25, %f23, %f24, %f22;
	ld.global.f32 	%f26, [%rd69+-4];
	ld.global.f32 	%f27, [%rd26];
	fma.rn.f32 	%f28, %f26, %f27, %f25;
	ld.global.f32 	%f29, [%rd69];
	ld.global.f32 	%f30, [%rd27];
	fma.rn.f32 	%f31, %f29, %f30, %f28;
	ld.global.f32 	%f32, [%rd69+4];
	ld.global.f32 	%f33, [%rd30];
	fma.rn.f32 	%f34, %f32, %f33, %f31;
	ld.global.f32 	%f35, [%rd69+8];
	ld.global.f32 	%f36, [%rd31];
	fma.rn.f32 	%f37, %f35, %f36, %f34;
	ld.global.f32 	%f38, [%rd69+12];
	ld.global.f32 	%f39, [%rd32];
	fma.rn.f32 	%f67, %f38, %f39, %f37;
	add.s32 	%r38, %r38, 8;
	shl.b32 	%r26, %r17, 3;
	add.s32 	%r37, %r37, %r26;
	add.s64 	%rd69, %rd69, 32;
	setp.ne.s32 	%p3, %r38, 0;
	@%p3 bra 	$L__BB0_3;
$L__BB0_4:
	setp.eq.s32 	%p4, %r4, 0;
	@%p4 bra 	$L__BB0_12;
	and.b32  	%r12, %r17, 3;
	setp.lt.u32 	%p5, %r4, 4;
	@%p5 bra 	$L__BB0_7;
	add.s32 	%r27, %r40, %r3;
	mul.wide.u32 	%rd33, %r27, 4;
	add.s64 	%rd34, %rd2, %rd33;
	ld.global.f32 	%f41, [%rd34];
	mad.lo.s32 	%r28, %r40, %r17, %r1;
	mul.wide.s32 	%rd35, %r28, 4;
	add.s64 	%rd36, %rd1, %rd35;
	ld.global.f32 	%f42, [%rd36];
	fma.rn.f32 	%f43, %f41, %f42, %f67;
	cvt.u64.u32 	%rd37, %r3;
	cvt.u64.u32 	%rd38, %r40;
	add.s64 	%rd39, %rd38, %rd37;
	shl.b64 	%rd40, %rd39, 2;
	add.s64 	%rd41, %rd2, %rd40;
	ld.global.f32 	%f44, [%rd41+4];
	mul.wide.u32 	%rd42, %r17, 4;
	add.s64 	%rd43, %rd36, %rd42;
	ld.global.f32 	%f45, [%rd43];
	fma.rn.f32 	%f46, %f44, %f45, %f43;
	ld.global.f32 	%f47, [%rd41+8];
	add.s64 	%rd44, %rd43, %rd42;
	ld.global.f32 	%f48, [%rd44];
	fma.rn.f32 	%f49, %f47, %f48, %f46;
	ld.global.f32 	%f50, [%rd41+12];
	add.s64 	%rd45, %rd44, %rd42;
	ld.global.f32 	%f51, [%rd45];
	fma.rn.f32 	%f67, %f50, %f51, %f49;
	add.s32 	%r40, %r40, 4;
$L__BB0_7:
	setp.eq.s32 	%p6, %r12, 0;
	@%p6 bra 	$L__BB0_12;
	setp.eq.s32 	%p7, %r12, 1;
	@%p7 bra 	$L__BB0_10;
	add.s32 	%r29, %r40, %r3;
	mul.wide.u32 	%rd46, %r29, 4;
	add.s64 	%rd47, %rd2, %rd46;
	ld.global.f32 	%f53, [%rd47];
	mad.lo.s32 	%r30, %r40, %r17, %r1;
	mul.wide.s32 	%rd48, %r30, 4;
	add.s64 	%rd49, %rd1, %rd48;
	ld.global.f32 	%f54, [%rd49];
	fma.rn.f32 	%f55, %f53, %f54, %f67;
	cvt.u64.u32 	%rd50, %r3;
	cvt.u64.u32 	%rd51, %r40;
	add.s64 	%rd52, %rd51, %rd50;
	shl.b64 	%rd53, %rd52, 2;
	add.s64 	%rd54, %rd2, %rd53;
	ld.global.f32 	%f56, [%rd54+4];
	mul.wide.u32 	%rd55, %r17, 4;
	add.s64 	%rd56, %rd49, %rd55;
	ld.global.f32 	%f57, [%rd56];
	fma.rn.f32 	%f67, %f56, %f57, %f55;
	add.s32 	%r40, %r40, 2;
$L__BB0_10:
	and.b32  	%r31, %r17, 1;
	setp.eq.b32 	%p8, %r31, 1;
	not.pred 	%p9, %p8;
	@%p9 bra 	$L__BB0_12;
	add.s32 	%r32, %r40, %r3;
	mul.wide.u32 	%rd57, %r32, 4;
	add.s64 	%rd58, %rd2, %rd57;
	ld.global.f32 	%f58, [%rd58];
	mad.lo.s32 	%r33, %r40, %r17, %r1;
	mul.wide.s32 	%rd59, %r33, 4;
	add.s64 	%rd60, %rd1, %rd59;
	ld.global.f32 	%f59, [%rd60];
	fma.rn.f32 	%f67, %f58, %f59, %f67;
$L__BB0_12:
	ld.param.u64 	%rd68, [_Z18mat_mult_2d_squareiPfS_S__param_3];
	add.u64 	%rd61, %SP, 0;
	add.u64 	%rd62, %SPL, 0;
	cvta.to.global.u64 	%rd63, %rd68;
	st.local.v2.u32 	[%rd62], {%r2, %r1};
	mov.u64 	%rd64, $str;
	cvta.global.u64 	%rd65, %rd64;
	{ // callseq 0, 0
	.param .b64 param0;
	st.param.b64 	[param0], %rd65;
	.param .b64 param1;
	st.param.b64 	[param1], %rd61;
	.param .b32 retval0;
	call.uni (retval0), 
	vprintf, 
	(
	param0, 
	param1
	);
	ld.param.b32 	%r34, [retval0];
	} // callseq 0
	mad.lo.s32 	%r36, %r2, %r17, %r1;
	mul.wide.s32 	%rd66, %r36, 4;
	add.s64 	%rd67, %rd63, %rd66;
	st.global.f32 	[%rd67], %f67;
	ret;

}


// ===== COMPILED SASS (sm_100) =====

	.target	sm_100

	.elftype	@"ET_EXEC"


//--------------------- .note.nv.tkinfo           --------------------------
	.section	.note.nv.tkinfo,"",@"SHT_NOTE"
	.sectionflags	@"SHF_NOTE_NV_TKINFO"
	.tkinfo
        /*0018*/ 	.word	0x00000002
        /*0030*/ 	.string	""
        /*0030*/ 	.string	"ptxas"
        /*0030*/ 	.string	"Cuda compilation tools, release 13.0, V13.0.88"
        /*0030*/ 	.string	"Build cuda_13.0.r13.0/compiler.36424714_0"
        /*0030*/ 	.string	"-arch sm_100 -m 64 "



//--------------------- .note.nv.cuinfo           --------------------------
	.section	.note.nv.cuinfo,"",@"SHT_NOTE"
	.sectionflags	@"SHF_NOTE_NV_CUINFO"
        /*0018*/ 	.short	0x0002
        /*001a*/ 	.short	0x0064
        /*001c*/ 	.short	0x0082
	.zero		2


//--------------------- .nv.info                  --------------------------
	.section	.nv.info,"",@"SHT_CUDA_INFO"
	.align	4


	//----- nvinfo : EIATTR_REGCOUNT
	.align		4
        /*0000*/ 	.byte	0x04, 0x2f
        /*0002*/ 	.short	(.L_2 - .L_1)
	.align		4
.L_1:
        /*0004*/ 	.word	index@(_Z18mat_mult_2d_squareiPfS_S_)
        /*0008*/ 	.word	0x0000001e


	//----- nvinfo : EIATTR_FRAME_SIZE
	.align		4
.L_2:
        /*000c*/ 	.byte	0x04, 0x11
        /*000e*/ 	.short	(.L_4 - .L_3)
	.align		4
.L_3:
        /*0010*/ 	.word	index@(_Z18mat_mult_2d_squareiPfS_S_)
        /*0014*/ 	.word	0x00000008


	//----- nvinfo : EIATTR_MIN_STACK_SIZE
	.align		4
.L_4:
        /*0018*/ 	.byte	0x04, 0x12
        /*001a*/ 	.short	(.L_6 - .L_5)
	.align		4
.L_5:
        /*001c*/ 	.word	index@(_Z18mat_mult_2d_squareiPfS_S_)
        /*0020*/ 	.word	0x00000008
.L_6:


//--------------------- .nv.compat                --------------------------
	.section	.nv.compat,"",@"SHT_CUDA_COMPAT_INFO"
	.align	4
        /*0000*/ 	.byte	0x02, 0x09, 0x00, 0x00, 0x02, 0x02, 0x01, 0x00, 0x02, 0x05, 0x05, 0x00, 0x03, 0x07, 0x01, 0x01
        /*0010*/ 	.byte	0x02, 0x03, 0x00, 0x00, 0x02, 0x06, 0x01, 0x00, 0x04, 0x0b, 0x08, 0x00, 0x09, 0x00, 0x00, 0x00
        /*0020*/ 	.byte	0x00, 0x00, 0x00, 0x00


//--------------------- .nv.info._Z18mat_mult_2d_squareiPfS_S_ --------------------------
	.section	.nv.info._Z18mat_mult_2d_squareiPfS_S_,"",@"SHT_CUDA_INFO"
	.sectionflags	@""
	.align	4


	//----- nvinfo : EIATTR_CUDA_API_VERSION
	.align		4
        /*0000*/ 	.byte	0x04, 0x37
        /*0002*/ 	.short	(.L_8 - .L_7)
.L_7:
        /*0004*/ 	.word	0x00000082


	//----- nvinfo : EIATTR_KPARAM_INFO
	.align		4
.L_8:
        /*0008*/ 	.byte	0x04, 0x17
        /*000a*/ 	.short	(.L_10 - .L_9)
.L_9:
        /*000c*/ 	.word	0x00000000
        /*0010*/ 	.short	0x0003
        /*0012*/ 	.short	0x0018
        /*0014*/ 	.byte	0x00, 0xf5, 0x21, 0x00


	//----- nvinfo : EIATTR_KPARAM_INFO
	.align		4
.L_10:
        /*0018*/ 	.byte	0x04, 0x17
        /*001a*/ 	.short	(.L_12 - .L_11)
.L_11:
        /*001c*/ 	.word	0x00000000
        /*0020*/ 	.short	0x0002
        /*0022*/ 	.short	0x0010
        /*0024*/ 	.byte	0x00, 0xf5, 0x21, 0x00


	//----- nvinfo : EIATTR_KPARAM_INFO
	.align		4
.L_12:
        /*0028*/ 	.byte	0x04, 0x17
        /*002a*/ 	.short	(.L_14 - .L_13)
.L_13:
        /*002c*/ 	.word	0x00000000
        /*0030*/ 	.short	0x0001
        /*0032*/ 	.short	0x0008
        /*0034*/ 	.byte	0x00, 0xf5, 0x21, 0x00


	//----- nvinfo : EIATTR_KPARAM_INFO
	.align		4
.L_14:
        /*0038*/ 	.byte	0x04, 0x17
        /*003a*/ 	.short	(.L_16 - .L_15)
.L_15:
        /*003c*/ 	.word	0x00000000
        /*0040*/ 	.short	0x0000
        /*0042*/ 	.short	0x0000
        /*0044*/ 	.byte	0x00, 0xf0, 0x11, 0x00


	//----- nvinfo : EIATTR_SPARSE_MMA_MASK
	.align		4
.L_16:
        /*0048*/ 	.byte	0x03, 0x50
        /*004a*/ 	.short	0x0000


	//----- nvinfo : EIATTR_MAXREG_COUNT
	.align		4
        /*004c*/ 	.byte	0x03, 0x1b
        /*004e*/ 	.short	0x00ff


	//----- nvinfo : EIATTR_EXTERNS
	.align		4
        /*0050*/ 	.byte	0x04, 0x0f
        /*0052*/ 	.short	(.L_18 - .L_17)


	//   ....[0]....
	.align		4
.L_17:
        /*0054*/ 	.word	index@(vprintf)


	//----- nvinfo : EIATTR_MERCURY_ISA_VERSION
	.align		4
.L_18:
        /*0058*/ 	.byte	0x03, 0x5f
        /*005a*/ 	.short	0x0101


	//----- nvinfo : EIATTR_VRC_CTA_INIT_COUNT
	.align		4
        /*005c*/ 	.byte	0x02, 0x4a
	.zero		1
	.zero		1


	//----- nvinfo : EIATTR_SYSCALL_OFFSETS
	.align		4
        /*0060*/ 	.byte	0x04, 0x46
        /*0062*/ 	.short	(.L_20 - .L_19)


	//   ....[0]....
.L_19:
        /*0064*/ 	.word	0x00000b80


	//----- nvinfo : EIATTR_EXIT_INSTR_OFFSETS
	.align		4
.L_20:
        /*0068*/ 	.byte	0x04, 0x1c
        /*006a*/ 	.short	(.L_22 - .L_21)


	//   ....[0]....
.L_21:
        /*006c*/ 	.word	0x00000be0


	//----- nvinfo : EIATTR_CBANK_PARAM_SIZE
	.align		4
.L_22:
        /*0070*/ 	.byte	0x03, 0x19
        /*0072*/ 	.short	0x0020


	//----- nvinfo : EIATTR_PARAM_CBANK
	.align		4
        /*0074*/ 	.byte	0x04, 0x0a
        /*0076*/ 	.short	(.L_24 - .L_23)
	.align		4
.L_23:
        /*0078*/ 	.word	index@(.nv.constant0._Z18mat_mult_2d_squareiPfS_S_)
        /*007c*/ 	.short	0x0380
        /*007e*/ 	.short	0x0020


	//----- nvinfo : EIATTR_SW_WAR
	.align		4
.L_24:
        /*0080*/ 	.byte	0x04, 0x36
        /*0082*/ 	.short	(.L_26 - .L_25)
.L_25:
        /*0084*/ 	.word	0x00000008
.L_26:


//--------------------- .nv.callgraph             --------------------------
	.section	.nv.callgraph,"",@"SHT_CUDA_CALLGRAPH"
	.align	4
	.sectionentsize	8
	.align		4
        /*0000*/ 	.word	0x00000000
	.align		4
        /*0004*/ 	.word	0xffffffff
	.align		4
        /*0008*/ 	.word	index@(_Z18mat_mult_2d_squareiPfS_S_)
	.align		4
        /*000c*/ 	.word	index@(vprintf)
	.align		4
        /*0010*/ 	.word	0x00000000
	.align		4
        /*0014*/ 	.word	0xfffffffe
	.align		4
        /*0018*/ 	.word	0x00000000
	.align		4
        /*001c*/ 	.word	0xfffffffd
	.align		4
        /*0020*/ 	.word	0x00000000
	.align		4
        /*0024*/ 	.word	0xfffffffc


//--------------------- .nv.constant4             --------------------------
	.section	.nv.constant4,"a",@progbits
	.align	8
	.align		8
.nv.constant4:
        /*0000*/ 	.dword	vprintf
	.align		8
        /*0008*/ 	.dword	$str


//--------------------- .text._Z18mat_mult_2d_squareiPfS_S_ --------------------------
	.section	.text._Z18mat_mult_2d_squareiPfS_S_,"ax",@progbits
	.align	128
        .global         _Z18mat_mult_2d_squareiPfS_S_
        .type           _Z18mat_mult_2d_squareiPfS_S_,@function
        .size           _Z18mat_mult_2d_squareiPfS_S_,(.L_x_6 - _Z18mat_mult_2d_squareiPfS_S_)
        .other          _Z18mat_mult_2d_squareiPfS_S_,@"STO_CUDA_ENTRY STV_DEFAULT"
_Z18mat_mult_2d_squareiPfS_S_:
.text._Z18mat_mult_2d_squareiPfS_S_:
[----:B------:R-:W0:Y:S01]  /*0000*/  LDC R1, c[0x0][0x37c] ;  /* 0x0000df00ff017b82 */ /* 0x000e220000000800 */
[----:B------:R-:W1:Y:S01]  /*0010*/  LDCU UR4, c[0x0][0x2f8] ;  /* 0x00005f00ff0477ac */ /* 0x000e620008000800 */
[----:B0-----:R-:W-:Y:S01]  /*0020*/  IADD3 R1, PT, PT, R1, -0x8, RZ ;  /* 0xfffffff801017810 */ /* 0x001fe20007ffe0ff */
[----:B------:R-:W0:Y:S01]  /*0030*/  S2R R17, SR_CTAID.X ;  /* 0x0000000000117919 */ /* 0x000e220000002500 */
[----:B------:R-:W-:Y:S01]  /*0040*/  HFMA2 R18, -RZ, RZ, 0, 0 ;  /* 0x00000000ff127431 */ /* 0x000fe200000001ff */
[----:B------:R-:W2:Y:S01]  /*0050*/  LDCU UR5, c[0x0][0x2fc] ;  /* 0x00005f80ff0577ac */ /* 0x000ea20008000800 */
[----:B------:R-:W-:Y:S01]  /*0060*/  R2UR UR6, R1 ;  /* 0x00000000010672ca */ /* 0x000fe200000e0000 */
[----:B------:R-:W0:Y:S01]  /*0070*/  S2R R0, SR_TID.X ;  /* 0x0000000000007919 */ /* 0x000e220000002100 */
[----:B------:R-:W3:Y:S01]  /*0080*/  LDCU UR18, c[0x0][0x380] ;  /* 0x00007000ff1277ac */ /* 0x000ee20008000800 */
[----:B------:R-:W4:Y:S01]  /*0090*/  S2R R16, SR_CTAID.Y ;  /* 0x0000000000107919 */ /* 0x000f220000002600 */
[----:B------:R-:W0:Y:S01]  /*00a0*/  LDCU UR7, c[0x0][0x360] ;  /* 0x00006c00ff0777ac */ /* 0x000e220008000800 */
[----:B------:R-:W4:Y:S01]  /*00b0*/  S2R R3, SR_TID.Y ;  /* 0x0000000000037919 */ /* 0x000f220000002200 */
[----:B------:R-:W4:Y:S07]  /*00c0*/  LDCU UR8, c[0x0][0x364] ;  /* 0x00006c80ff0877ac */ /* 0x000f2e0008000800 */
[----:B-1----:R-:W-:Y:S01]  /*00d0*/  UIADD3 UR6, UP0, UPT, UR6, UR4, URZ ;  /* 0x0000000406067290 */ /* 0x002fe2000ff1e0ff */
[----:B------:R-:W1:Y:S03]  /*00e0*/  LDCU.64 UR36, c[0x0][0x358] ;  /* 0x00006b00ff2477ac */ /* 0x000e660008000a00 */
[----:B--2---:R-:W-:-:S02]  /*00f0*/  UIADD3.X UR5, UPT, UPT, URZ, UR5, URZ, UP0, !UPT ;  /* 0x00000005ff057290 */ /* 0x004fc400087fe4ff */
[----:B---3--:R-:W-:Y:S01]  /*0100*/  UISETP.GE.AND UP0, UPT, UR18, 0x1, UPT ;  /* 0x000000011200788c */ /* 0x008fe2000bf06270 */
[----:B0-----:R-:W-:Y:S02]  /*0110*/  IMAD R17, R17, UR7, R0 ;  /* 0x0000000711117c24 */ /* 0x001fe4000f8e0200 */
[----:B----4-:R-:W-:-:S06]  /*0120*/  IMAD R16, R16, UR8, R3 ;  /* 0x0000000810107c24 */ /* 0x010fcc000f8e0203 */
[----:B-1----:R-:W-:Y:S05]  /*0130*/  BRA.U !UP0, `(.L_x_0) ;  /* 0x00000009086c7547 */ /* 0x002fea000b800000 */
[----:B------:R-:W-:Y:S02]  /*0140*/  UISETP.GE.U32.AND UP0, UPT, UR18, 0x8, UPT ;  /* 0x000000081200788c */ /* 0x000fe4000bf06070 */
[----:B------:R-:W-:Y:S01]  /*0150*/  IMAD R5, R16, UR18, RZ ;  /* 0x0000001210057c24 */ /* 0x000fe2000f8e02ff */
[----:B------:R-:W-:Y:S01]  /*0160*/  MOV R18, RZ ;  /* 0x000000ff00127202 */ /* 0x000fe20000000f00 */
[----:B------:R-:W-:-:S05]  /*0170*/  UMOV UR4, URZ ;  /* 0x000000ff00047c82 */ /* 0x000fca0008000000 */
[----:B------:R-:W-:Y:S05]  /*0180*/  BRA.U !UP0, `(.L_x_1) ;  /* 0x0000000508087547 */ /* 0x000fea000b800000 */
[----:B------:R-:W0:Y:S01]  /*0190*/  LDC.64 R2, c[0x0][0x388] ;  /* 0x0000e200ff027b82 */ /* 0x000e220000000a00 */
[----:B------:R-:W1:Y:S01]  /*01a0*/  LDCU.64 UR20, c[0x0][0x390] ;  /* 0x00007200ff1477ac */ /* 0x000e620008000a00 */
[----:B------:R-:W-:Y:S01]  /*01b0*/  MOV R18, RZ ;  /* 0x000000ff00127202 */ /* 0x000fe20000000f00 */
[----:B------:R-:W-:Y:S01]  /*01c0*/  IMAD.MOV.U32 R0, RZ, RZ, R17 ;  /* 0x000000ffff007224 */ /* 0x000fe200078e0011 */
[----:B------:R-:W-:-:S04]  /*01d0*/  ULOP3.LUT UR4, UR18, 0x7ffffff8, URZ, 0xc0, !UPT ;  /* 0x7ffffff812047892 */ /* 0x000fc8000f8ec0ff */
[----:B------:R-:W-:Y:S02]  /*01e0*/  UIADD3 UR4, UPT, UPT, -UR4, URZ, URZ ;  /* 0x000000ff04047290 */ /* 0x000fe4000fffe1ff */
[----:B-1----:R-:W-:Y:S02]  /*01f0*/  UIMAD.WIDE.U32 UR8, UR18, 0x8, UR20 ;  /* 0x00000008120878a5 */ /* 0x002fe4000f8e0014 */
[----:B------:R-:W-:Y:S02]  /*0200*/  UIMAD.WIDE.U32 UR10, UR18, 0xc, UR20 ;  /* 0x0000000c120a78a5 */ /* 0x000fe4000f8e0014 */
[----:B------:R-:W-:Y:S01]  /*0210*/  UIMAD.WIDE.U32 UR12, UR18, 0x10, UR20 ;  /* 0x00000010120c78a5 */ /* 0x000fe2000f8e0014 */
[----:B0-----:R-:W-:Y:S01]  /*0220*/  IMAD.WIDE.U32 R2, R5, 0x4, R2 ;  /* 0x0000000405027825 */ /* 0x001fe200078e0002 */
[----:B------:R-:W-:Y:S02]  /*0230*/  UIMAD.WIDE.U32 UR14, UR18, 0x18, UR20 ;  /* 0x00000018120e78a5 */ /* 0x000fe4000f8e0014 */
[----:B------:R-:W-:Y:S01]  /*0240*/  UIMAD.WIDE.U32 UR16, UR18, 0x1c, UR20 ;  /* 0x0000001c121078a5 */ /* 0x000fe2000f8e0014 */
[----:B------:R-:W-:-:S04]  /*0250*/  IADD3 R4, P0, PT, R2, 0x10, RZ ;  /* 0x0000001002047810 */ /* 0x000fc80007f1e0ff */
[----:B------:R-:W-:-:S09]  /*0260*/  IADD3.X R5, PT, PT, RZ, R3, RZ, P0, !PT ;  /* 0x00000003ff057210 */ /* 0x000fd200007fe4ff */
.L_x_2:
[----:B------:R-:W-:Y:S01]  /*0270*/  UIMAD.WIDE.U32 UR22, UR18, 0x4, UR20 ;  /* 0x00000004121678a5 */ /* 0x000fe2000f8e0014 */
[----:B------:R-:W-:Y:S01]  /*0280*/  HFMA2 R9, -RZ, RZ, 0, 2.384185791015625e-07 ;  /* 0x00000004ff097431 */ /* 0x000fe200000001ff */
[----:B------:R-:W-:-:S04]  /*0290*/  MOV R25, 0x4 ;  /* 0x0000000400197802 */ /* 0x000fc80000000f00 */
[----:B------:R-:W-:Y:S02]  /*02a0*/  MOV R2, UR22 ;  /* 0x0000001600027c02 */ /* 0x000fe40008000f00 */
[----:B------:R-:W-:Y:S01]  /*02b0*/  MOV R3, UR23 ;  /* 0x0000001700037c02 */ /* 0x000fe20008000f00 */
[----:B------:R-:W-:Y:S02]  /*02c0*/  HFMA2 R11, -RZ, RZ, 0, 2.384185791015625e-07 ;  /* 0x00000004ff0b7431 */ /* 0x000fe400000001ff */
[----:B------:R-:W-:-:S04]  /*02d0*/  IMAD.WIDE R8, R0, R9, UR20 ;  /* 0x0000001400087e25 */ /* 0x000fc8000f8e0209 */
[C---:B------:R-:W-:Y:S01]  /*02e0*/  IMAD.WIDE R2, R0.reuse, 0x4, R2 ;  /* 0x0000000400027825 */ /* 0x040fe200078e0202 */
[----:B------:R-:W2:Y:S04]  /*02f0*/  LDG.E R13, desc[UR36][R8.64] ;  /* 0x00000024080d7981 */ /* 0x000ea8000c1e1900 */
[----:B------:R0:W3:Y:S01]  /*0300*/  LDG.E R19, desc[UR36][R2.64] ;  /* 0x0000002402137981 */ /* 0x0000e2000c1e1900 */
[----:B------:R-:W-:Y:S01]  /*0310*/  IMAD.WIDE R24, R0, R25, UR8 ;  /* 0x0000000800187e25 */ /* 0x000fe2000f8e0219 */
[----:B------:R-:W-:-:S03]  /*0320*/  MOV R7, 0x4 ;  /* 0x0000000400077802 */ /* 0x000fc60000000f00 */
[C---:B------:R-:W-:Y:S01]  /*0330*/  IMAD.WIDE R10, R0.reuse, R11, UR10 ;  /* 0x0000000a000a7e25 */ /* 0x040fe2000f8e020b */
[----:B------:R-:W4:Y:S03]  /*0340*/  LDG.E R15, desc[UR36][R24.64] ;  /* 0x00000024180f7981 */ /* 0x000f26000c1e1900 */
[----:B0-----:R-:W-:Y:S01]  /*0350*/  IMAD.MOV.U32 R2, RZ, RZ, R4 ;  /* 0x000000ffff027224 */ /* 0x001fe200078e0004 */
[----:B------:R-:W-:Y:S01]  /*0360*/  MOV R3, R5 ;  /* 0x0000000500037202 */ /* 0x000fe20000000f00 */
[----:B------:R-:W-:Y:S01]  /*0370*/  IMAD.WIDE R6, R0, R7, UR12 ;  /* 0x0000000c00067e25 */ /* 0x000fe2000f8e0207 */
[----:B------:R0:W5:Y:S04]  /*0380*/  LDG.E R23, desc[UR36][R10.64] ;  /* 0x000000240a177981 */ /* 0x000168000c1e1900 */
[----:B------:R-:W2:Y:S04]  /*0390*/  LDG.E R21, desc[UR36][R2.64+-0x10] ;  /* 0xfffff02402157981 */ /* 0x000ea8000c1e1900 */
[----:B------:R-:W3:Y:S01]  /*03a0*/  LDG.E R14, desc[UR36][R2.64+-0xc] ;  /* 0xfffff424020e7981 */ /* 0x000ee2000c1e1900 */
[----:B------:R-:W-:-:S03]  /*03b0*/  MOV R5, UR18 ;  /* 0x0000001200057c02 */ /* 0x000fc60008000f00 */
[----:B------:R-:W4:Y:S01]  /*03c0*/  LDG.E R12, desc[UR36][R2.64+-0x8] ;  /* 0xfffff824020c7981 */ /* 0x000f22000c1e1900 */
[----:B------:R-:W-:Y:S02]  /*03d0*/  HFMA2 R27, -RZ, RZ, 0, 2.384185791015625e-07 ;  /* 0x00000004ff1b7431 */ /* 0x000fe400000001ff */
[----:B------:R-:W-:Y:S01]  /*03e0*/  IMAD.WIDE.U32 R4, R5, 0x14, R8 ;  /* 0x0000001405047825 */ /* 0x000fe200078e0008 */
[----:B------:R-:W5:Y:S03]  /*03f0*/  LDG.E R20, desc[UR36][R2.64+-0x4] ;  /* 0xfffffc2402147981 */ /* 0x000f66000c1e1900 */
[----:B------:R-:W-:Y:S01]  /*0400*/  IMAD.MOV.U32 R9, RZ, RZ, 0x4 ;  /* 0x00000004ff097424 */ /* 0x000fe200078e00ff */
[----:B------:R-:W5:Y:S03]  /*0410*/  LDG.E R7, desc[UR36][R6.64] ;  /* 0x0000002406077981 */ /* 0x000f66000c1e1900 */
[C---:B------:R-:W-:Y:S01]  /*0420*/  IMAD.WIDE R8, R0.reuse, R9, UR14 ;  /* 0x0000000e00087e25 */ /* 0x040fe2000f8e0209 */
[----:B------:R-:W5:Y:S03]  /*0430*/  LDG.E R22, desc[UR36][R2.64] ;  /* 0x0000002402167981 */ /* 0x000f66000c1e1900 */
[----:B0-----:R-:W-:Y:S01]  /*0440*/  IMAD.WIDE R10, R0, R27, UR16 ;  /* 0x00000010000a7e25 */ /* 0x001fe2000f8e021b */
[----:B------:R0:W5:Y:S04]  /*0450*/  LDG.E R5, desc[UR36][R4.64] ;  /* 0x0000002404057981 */ /* 0x000168000c1e1900 */
[----:B------:R-:W5:Y:S04]  /*0460*/  LDG.E R24, desc[UR36][R2.64+0x4] ;  /* 0x0000042402187981 */ /* 0x000f68000c1e1900 */
[----:B------:R-:W5:Y:S04]  /*0470*/  LDG.E R8, desc[UR36][R8.64] ;  /* 0x0000002408087981 */ /* 0x000f68000c1e1900 */
[----:B------:R-:W5:Y:S04]  /*0480*/  LDG.E R25, desc[UR36][R2.64+0x8] ;  /* 0x0000082402197981 */ /* 0x000f68000c1e1900 */
[----:B------:R-:W5:Y:S04]  /*0490*/  LDG.E R10, desc[UR36][R10.64] ;  /* 0x000000240a0a7981 */ /* 0x000f68000c1e1900 */
[----:B------:R-:W5:Y:S01]  /*04a0*/  LDG.E R27, desc[UR36][R2.64+0xc] ;  /* 0x00000c24021b7981 */ /* 0x000f62000c1e1900 */
[----:B------:R-:W-:-:S04]  /*04b0*/  UIADD3 UR4, UPT, UPT, UR4, 0x8, URZ ;  /* 0x0000000804047890 */ /* 0x000fc8000fffe0ff */
[----:B------:R-:W-:Y:S01]  /*04c0*/  UISETP.NE.AND UP0, UPT, UR4, URZ, UPT ;  /* 0x000000ff0400728c */ /* 0x000fe2000bf05270 */
[----:B0-----:R-:W-:Y:S01]  /*04d0*/  IADD3 R4, P0, PT, R2, 0x20, RZ ;  /* 0x0000002002047810 */ /* 0x001fe20007f1e0ff */
[----:B--2---:R-:W-:-:S04]  /*04e0*/  FFMA R13, R21, R13, R18 ;  /* 0x0000000d150d7223 */ /* 0x004fc80000000012 */
[----:B---3--:R-:W-:-:S04]  /*04f0*/  FFMA R13, R14, R19, R13 ;  /* 0x000000130e0d7223 */ /* 0x008fc8000000000d */
[----:B----4-:R-:W-:-:S04]  /*0500*/  FFMA R13, R12, R15, R13 ;  /* 0x0000000f0c0d7223 */ /* 0x010fc8000000000d */
[----:B-----5:R-:W-:-:S04]  /*0510*/  FFMA R13, R20, R23, R13 ;  /* 0x00000017140d7223 */ /* 0x020fc8000000000d */
[----:B------:R-:W-:-:S04]  /*0520*/  FFMA R7, R22, R7, R13 ;  /* 0x0000000716077223 */ /* 0x000fc8000000000d */
[----:B------:R-:W-:Y:S01]  /*0530*/  FFMA R24, R24, R5, R7 ;  /* 0x0000000518187223 */ /* 0x000fe20000000007 */
[----:B------:R-:W-:Y:S02]  /*0540*/  MOV R7, UR18 ;  /* 0x0000001200077c02 */ /* 0x000fe40008000f00 */
[----:B------:R-:W-:Y:S01]  /*0550*/  IADD3.X R5, PT, PT, RZ, R3, RZ, P0, !PT ;  /* 0x00000003ff057210 */ /* 0x000fe200007fe4ff */
[----:B------:R-:W-:Y:S01]  /*0560*/  FFMA R8, R25, R8, R24 ;  /* 0x0000000819087223 */ /* 0x000fe20000000018 */
[----:B------:R-:W-:-:S03]  /*0570*/  LEA R0, R7, R0, 0x3 ;  /* 0x0000000007007211 */ /* 0x000fc600078e18ff */
[----:B------:R-:W-:Y:S01]  /*0580*/  FFMA R18, R27, R10, R8 ;  /* 0x0000000a1b127223 */ /* 0x000fe20000000008 */
[----:B------:R-:W-:Y:S06]  /*0590*/  BRA.U UP0, `(.L_x_2) ;  /* 0xfffffffd00347547 */ /* 0x000fec000b83ffff */
[----:B------:R-:W-:-:S12]  /*05a0*/  ULOP3.LUT UR4, UR18, 0x7ffffff8, URZ, 0xc0, !UPT ;  /* 0x7ffffff812047892 */ /* 0x000fd8000f8ec0ff */
.L_x_1:
[----:B------:R-:W-:-:S04]  /*05b0*/  ULOP3.LUT UR8, UR18, 0x7, URZ, 0xc0, !UPT ;  /* 0x0000000712087892 */ /* 0x000fc8000f8ec0ff */
[----:B------:R-:W-:-:S09]  /*05c0*/  UISETP.NE.AND UP0, UPT, UR8, URZ, UPT ;  /* 0x000000ff0800728c */ /* 0x000fd2000bf05270 */
[----:B------:R-:W-:Y:S05]  /*05d0*/  BRA.U !UP0, `(.L_x_0) ;  /* 0x0000000508447547 */ /* 0x000fea000b800000 */
[----:B------:R-:W-:Y:S01]  /*05e0*/  UISETP.GE.U32.AND UP0, UPT, UR8, 0x4, UPT ;  /* 0x000000040800788c */ /* 0x000fe2000bf06070 */
[----:B------:R-:W-:Y:S01]  /*05f0*/  IMAD R0, R16, UR18, RZ ;  /* 0x0000001210007c24 */ /* 0x000fe2000f8e02ff */
[----:B------:R-:W-:-:S04]  /*0600*/  ULOP3.LUT UR7, UR18, 0x3, URZ, 0xc0, !UPT ;  /* 0x0000000312077892 */ /* 0x000fc8000f8ec0ff */
[----:B------:R-:W-:-:S03]  /*0610*/  UISETP.NE.AND UP1, UPT, UR7, URZ, UPT ;  /* 0x000000ff0700728c */ /* 0x000fc6000bf25270 */
[----:B------:R-:W-:Y:S08]  /*0620*/  BRA.U !UP0, `(.L_x_3) ;  /* 0x00000001087c7547 */ /* 0x000ff0000b800000 */
[----:B------:R-:W0:Y:S01]  /*0630*/  LDC.64 R6, c[0x0][0x390] ;  /* 0x0000e400ff067b82 */ /* 0x000e220000000a00 */
[----:B------:R-:W1:Y:S01]  /*0640*/  LDCU.64 UR8, c[0x0][0x388] ;  /* 0x00007100ff0877ac */ /* 0x000e620008000a00 */
[----:B------:R-:W-:Y:S01]  /*0650*/  IMAD.U32 R2, RZ, RZ, UR4 ;  /* 0x00000004ff027e24 */ /* 0x000fe2000f8e00ff */
[C---:B------:R-:W-:Y:S02]  /*0660*/  IADD3 R3, PT, PT, R0.reuse, UR4, RZ ;  /* 0x0000000400037c10 */ /* 0x040fe4000fffe0ff */
[----:B------:R-:W-:Y:S01]  /*0670*/  IADD3 R10, P0, PT, R0, UR4, RZ ;  /* 0x00000004000a7c10 */ /* 0x000fe2000ff1e0ff */
[----:B------:R-:W-:Y:S01]  /*0680*/  IMAD R9, R2, UR18, R17 ;  /* 0x0000001202097c24 */ /* 0x000fe2000f8e0211 */
[----:B------:R-:W-:Y:S01]  /*0690*/  MOV R11, UR18 ;  /* 0x00000012000b7c02 */ /* 0x000fe20008000f00 */
[----:B------:R-:W2:Y:S01]  /*06a0*/  LDC.64 R4, c[0x0][0x388] ;  /* 0x0000e200ff047b82 */ /* 0x000ea20000000a00 */
[----:B------:R-:W-:Y:S01]  /*06b0*/  MOV R13, UR18 ;  /* 0x00000012000d7c02 */ /* 0x000fe20008000f00 */
[----:B0-----:R-:W-:Y:S01]  /*06c0*/  IMAD.WIDE R6, R9, 0x4, R6 ;  /* 0x0000000409067825 */ /* 0x001fe200078e0206 */
[----:B------:R-:W-:-:S05]  /*06d0*/  MOV R9, UR18 ;  /* 0x0000001200097c02 */ /* 0x000fca0008000f00 */
[----:B------:R-:W-:Y:S02]  /*06e0*/  IMAD.WIDE.U32 R8, R9, 0x4, R6 ;  /* 0x0000000409087825 */ /* 0x000fe400078e0006 */
[----:B------:R-:W3:Y:S02]  /*06f0*/  LDG.E R6, desc[UR36][R6.64] ;  /* 0x0000002406067981 */ /* 0x000ee4000c1e1900 */
[----:B--2---:R-:W-:Y:S01]  /*0700*/  IMAD.WIDE.U32 R4, R3, 0x4, R4 ;  /* 0x0000000403047825 */ /* 0x004fe200078e0004 */
[----:B------:R-:W-:Y:S01]  /*0710*/  IADD3.X R3, PT, PT, RZ, RZ, RZ, P0, !PT ;  /* 0x000000ffff037210 */ /* 0x000fe200007fe4ff */
[----:B------:R-:W2:Y:S01]  /*0720*/  LDG.E R15, desc[UR36][R8.64] ;  /* 0x00000024080f7981 */ /* 0x000ea2000c1e1900 */
[----:B-1----:R-:W-:-:S03]  /*0730*/  LEA R2, P0, R10, UR8, 0x2 ;  /* 0x000000080a027c11 */ /* 0x002fc6000f8010ff */
[----:B------:R-:W3:Y:S01]  /*0740*/  LDG.E R5, desc[UR36][R4.64] ;  /* 0x0000002404057981 */ /* 0x000ee2000c1e1900 */
[----:B------:R-:W-:Y:S01]  /*0750*/  LEA.HI.X R3, R10, UR9, R3, 0x2, P0 ;  /* 0x000000090a037c11 */ /* 0x000fe200080f1403 */
[----:B------:R-:W-:-:S04]  /*0760*/  IMAD.WIDE.U32 R10, R11, 0x4, R8 ;  /* 0x000000040b0a7825 */ /* 0x000fc800078e0008 */
[----:B------:R-:W2:Y:S01]  /*0770*/  LDG.E R14, desc[UR36][R2.64+0x4] ;  /* 0x00000424020e7981 */ /* 0x000ea2000c1e1900 */
[----:B------:R-:W-:-:S03]  /*0780*/  IMAD.WIDE.U32 R12, R13, 0x4, R10 ;  /* 0x000000040d0c7825 */ /* 0x000fc600078e000a */
[----:B------:R-:W4:Y:S04]  /*0790*/  LDG.E R19, desc[UR36][R10.64] ;  /* 0x000000240a137981 */ /* 0x000f28000c1e1900 */
[----:B------:R-:W4:Y:S04]  /*07a0*/  LDG.E R20, desc[UR36][R2.64+0x8] ;  /* 0x0000082402147981 */ /* 0x000f28000c1e1900 */
[----:B------:R-:W5:Y:S04]  /*07b0*/  LDG.E R22, desc[UR36][R2.64+0xc] ;  /* 0x00000c2402167981 */ /* 0x000f68000c1e1900 */
[----:B------:R-:W5:Y:S01]  /*07c0*/  LDG.E R12, desc[UR36][R12.64] ;  /* 0x000000240c0c7981 */ /* 0x000f62000c1e1900 */
[----:B------:R-:W-:Y:S01]  /*07d0*/  UIADD3 UR4, UPT, UPT, UR4, 0x4, URZ ;  /* 0x0000000404047890 */ /* 0x000fe2000fffe0ff */
[----:B---3--:R-:W-:-:S04]  /*07e0*/  FFMA R5, R5, R6, R18 ;  /* 0x0000000605057223 */ /* 0x008fc80000000012 */
[----:B--2---:R-:W-:-:S04]  /*07f0*/  FFMA R5, R14, R15, R5 ;  /* 0x0000000f0e057223 */ /* 0x004fc80000000005 */
[----:B----4-:R-:W-:-:S04]  /*0800*/  FFMA R5, R20, R19, R5 ;  /* 0x0000001314057223 */ /* 0x010fc80000000005 */
[----:B-----5:R-:W-:-:S07]  /*0810*/  FFMA R18, R22, R12, R5 ;  /* 0x0000000c16127223 */ /* 0x020fce0000000005 */
.L_x_3:
[----:B------:R-:W-:Y:S05]  /*0820*/  BRA.U !UP1, `(.L_x_0) ;  /* 0x0000000109b07547 */ /* 0x000fea000b800000 */
[----:B------:R-:W-:Y:S01]  /*0830*/  UISETP.NE.AND UP0, UPT, UR7, 0x1, UPT ;  /* 0x000000010700788c */ /* 0x000fe2000bf05270 */
[----:B------:R-:W-:Y:S01]  /*0840*/  MOV R2, UR4 ;  /* 0x0000000400027c02 */ /* 0x000fe20008000f00 */
[----:B------:R-:W-:Y:S02]  /*0850*/  ULOP3.LUT UR7, UR18, 0x1, URZ, 0xc0, !UPT ;  /* 0x0000000112077892 */ /* 0x000fe4000f8ec0ff */
[----:B------:R-:W-:Y:S02]  /*0860*/  MOV R13, UR18 ;  /* 0x00000012000d7c02 */ /* 0x000fe40008000f00 */
[----:B------:R-:W-:Y:S01]  /*0870*/  UISETP.NE.U32.AND UP1, UPT, UR7, 0x1, UPT ;  /* 0x000000010700788c */ /* 0x000fe2000bf25070 */
[----:B------:R-:W-:-:S04]  /*0880*/  PLOP3.LUT P1, PT, PT, PT, UP0, 0x80, 0x8 ;  /* 0x000000000008781c */ /* 0x000fc80003f2f008 */
[----:B------:R-:W0:Y:S01]  /*0890*/  @UP0 LDCU.64 UR8, c[0x0][0x388] ;  /* 0x00007100ff0807ac */ /* 0x000e220008000a00 */
[----:B------:R-:W-:Y:S01]  /*08a0*/  PLOP3.LUT P0, PT, PT, PT, UP1, 0x80, 0x8 ;  /* 0x000000000008781c */ /* 0x000fe20003f0f018 */
[----:B------:R-:W1:Y:S01]  /*08b0*/  @UP0 LDCU.64 UR10, c[0x0][0x390] ;  /* 0x00007200ff0a07ac */ /* 0x000e620008000a00 */
[----:B------:R-:W2:Y:S06]  /*08c0*/  @UP0 LDCU.64 UR12, c[0x0][0x388] ;  /* 0x00007100ff0c07ac */ /* 0x000eac0008000a00 */
[C---:B------:R-:W-:Y:S01]  /*08d0*/  @P1 VIADD R3, R0.reuse, UR4 ;  /* 0x0000000400031c36 */ /* 0x040fe20008000000 */
[----:B------:R-:W-:Y:S01]  /*08e0*/  @P1 IADD3 R8, P2, PT, R0, UR4, RZ ;  /* 0x0000000400081c10 */ /* 0x000fe2000ff5e0ff */
[----:B------:R-:W3:Y:S04]  /*08f0*/  @!UP1 LDCU.64 UR14, c[0x0][0x388] ;  /* 0x00007100ff0e97ac */ /* 0x000ee80008000a00 */
[----:B------:R-:W-:Y:S01]  /*0900*/  @P1 IMAD.X R9, RZ, RZ, RZ, P2 ;  /* 0x000000ffff091224 */ /* 0x000fe200010e06ff */
[----:B------:R-:W-:Y:S01]  /*0910*/  @UP0 UIADD3 UR4, UPT, UPT, UR4, 0x2, URZ ;  /* 0x0000000204040890 */ /* 0x000fe2000fffe0ff */
[----:B0-----:R-:W-:-:S02]  /*0920*/  MOV R6, UR8 ;  /* 0x0000000800067c02 */ /* 0x001fc40008000f00 */
[----:B------:R-:W-:Y:S01]  /*0930*/  MOV R7, UR9 ;  /* 0x0000000900077c02 */ /* 0x000fe20008000f00 */
[----:B------:R-:W0:Y:S01]  /*0940*/  @!UP1 LDCU.64 UR8, c[0x0][0x390] ;  /* 0x00007200ff0897ac */ /* 0x000e220008000a00 */
[----:B-1----:R-:W-:Y:S02]  /*0950*/  MOV R4, UR10 ;  /* 0x0000000a00047c02 */ /* 0x002fe40008000f00 */
[----:B------:R-:W-:Y:S01]  /*0960*/  MOV R5, UR11 ;  /* 0x0000000b00057c02 */ /* 0x000fe20008000f00 */
[----:B------:R-:W-:-:S04]  /*0970*/  @P1 IMAD.WIDE.U32 R6, R3, 0x4, R6 ;  /* 0x0000000403061825 */ /* 0x000fc800078e0006 */
[----:B------:R-:W-:Y:S01]  /*0980*/  @P1 IMAD R3, R2, UR18, R17 ;  /* 0x0000001202031c24 */ /* 0x000fe2000f8e0211 */
[C---:B--2---:R-:W-:Y:S01]  /*0990*/  @P1 LEA R2, P2, R8.reuse, UR12, 0x2 ;  /* 0x0000000c08021c11 */ /* 0x044fe2000f8410ff */
[----:B------:R-:W2:Y:S01]  /*09a0*/  @P1 LDG.E R7, desc[UR36][R6.64] ;  /* 0x0000002406071981 */ /* 0x000ea2000c1e1900 */
[----:B------:R-:W-:Y:S01]  /*09b0*/  MOV R14, UR4 ;  /* 0x00000004000e7c02 */ /* 0x000fe20008000f00 */
[----:B------:R-:W-:Y:S01]  /*09c0*/  @P1 IMAD.WIDE R4, R3, 0x4, R4 ;  /* 0x0000000403041825 */ /* 0x000fe200078e0204 */
[----:B------:R-:W-:Y:S02]  /*09d0*/  @P1 LEA.HI.X R3, R8, UR13, R9, 0x2, P2 ;  /* 0x0000000d08031c11 */ /* 0x000fe400090f1409 */
[----:B---3--:R-:W-:Y:S01]  /*09e0*/  MOV R8, UR14 ;  /* 0x0000000e00087c02 */ /* 0x008fe20008000f00 */
[----:B------:R-:W-:Y:S01]  /*09f0*/  @!P0 IMAD R19, R14, UR18, R17 ;  /* 0x000000120e138c24 */ /* 0x000fe2000f8e0211 */
[----:B------:R-:W-:Y:S01]  /*0a00*/  MOV R9, UR15 ;  /* 0x0000000f00097c02 */ /* 0x000fe20008000f00 */
[----:B------:R-:W-:Y:S01]  /*0a10*/  @P1 IMAD.WIDE.U32 R12, R13, 0x4, R4 ;  /* 0x000000040d0c1825 */ /* 0x000fe200078e0004 */
[----:B------:R-:W-:Y:S01]  /*0a20*/  @!P0 IADD3 R15, PT, PT, R0, UR4, RZ ;  /* 0x00000004000f8c10 */ /* 0x000fe2000fffe0ff */
[----:B------:R-:W2:Y:S01]  /*0a30*/  @P1 LDG.E R4, desc[UR36][R4.64] ;  /* 0x0000002404041981 */ /* 0x000ea2000c1e1900 */
[----:B0-----:R-:W-:Y:S01]  /*0a40*/  MOV R11, UR9 ;  /* 0x00000009000b7c02 */ /* 0x001fe20008000f00 */
[----:B------:R-:W-:-:S02]  /*0a50*/  IMAD.U32 R10, RZ, RZ, UR8 ;  /* 0x00000008ff0a7e24 */ /* 0x000fc4000f8e00ff */
[----:B------:R-:W-:Y:S01]  /*0a60*/  @!P0 IMAD.WIDE.U32 R8, R15, 0x4, R8 ;  /* 0x000000040f088825 */ /* 0x000fe200078e0008 */
[----:B------:R-:W3:Y:S03]  /*0a70*/  @P1 LDG.E R12, desc[UR36][R12.64] ;  /* 0x000000240c0c1981 */ /* 0x000ee6000c1e1900 */
[----:B------:R-:W-:Y:S01]  /*0a80*/  @!P0 IMAD.WIDE R10, R19, 0x4, R10 ;  /* 0x00000004130a8825 */ /* 0x000fe200078e020a */
[----:B------:R-:W3:Y:S04]  /*0a90*/  @P1 LDG.E R2, desc[UR36][R2.64+0x4] ;  /* 0x0000042402021981 */ /* 0x000ee8000c1e1900 */
[----:B------:R-:W4:Y:S04]  /*0aa0*/  @!P0 LDG.E R9, desc[UR36][R8.64] ;  /* 0x0000002408098981 */ /* 0x000f28000c1e1900 */
[----:B------:R-:W4:Y:S01]  /*0ab0*/  @!P0 LDG.E R10, desc[UR36][R10.64] ;  /* 0x000000240a0a8981 */ /* 0x000f22000c1e1900 */
[----:B--2---:R-:W-:-:S04]  /*0ac0*/  @P1 FFMA R7, R7, R4, R18 ;  /* 0x0000000407071223 */ /* 0x004fc80000000012 */
[----:B---3--:R-:W-:-:S04]  /*0ad0*/  @P1 FFMA R18, R2, R12, R7 ;  /* 0x0000000c02121223 */ /* 0x008fc80000000007 */
[----:B----4-:R-:W-:-:S07]  /*0ae0*/  @!P0 FFMA R18, R9, R10, R18 ;  /* 0x0000000a09128223 */ /* 0x010fce0000000012 */
.L_x_0:
[----:B------:R-:W-:Y:S01]  /*0af0*/  MOV R0, 0x0 ;  /* 0x0000000000007802 */ /* 0x000fe20000000f00 */
[----:B------:R0:W-:Y:S01]  /*0b00*/  STL.64 [R1], R16 ;  /* 0x0000001001007387 */ /* 0x0001e20000100a00 */
[----:B------:R-:W1:Y:S01]  /*0b10*/  LDCU.64 UR8, c[0x4][0x8] ;  /* 0x01000100ff0877ac */ /* 0x000e620008000a00 */
[----:B------:R-:W-:Y:S01]  /*0b20*/  MOV R6, UR6 ;  /* 0x0000000600067c02 */ /* 0x000fe20008000f00 */
[----:B------:R0:W2:Y:S01]  /*0b30*/  LDC.64 R2, c[0x4][R0] ;  /* 0x0100000000027b82 */ /* 0x0000a20000000a00 */
[----:B------:R-:W-:Y:S02]  /*0b40*/  MOV R7, UR5 ;  /* 0x0000000500077c02 */ /* 0x000fe40008000f00 */
[----:B-1----:R-:W-:Y:S02]  /*0b50*/  MOV R4, UR8 ;  /* 0x0000000800047c02 */ /* 0x002fe40008000f00 */
[----:B0-----:R-:W-:-:S07]  /*0b60*/  MOV R5, UR9 ;  /* 0x0000000900057c02 */ /* 0x001fce0008000f00 */
[----:B------:R-:W-:-:S07]  /*0b70*/  LEPC R20, `(.L_x_4) ;  /* 0x000000001014794e */ /* 0x000fce0000000000 */
[----:B--2---:R-:W-:Y:S05]  /*0b80*/  CALL.ABS.NOINC R2 ;  /* 0x0000000002007343 */ /* 0x004fea0003c00000 */
.L_x_4:
[----:B------:R-:W0:Y:S01]  /*0b90*/  LDC.64 R2, c[0x0][0x398] ;  /* 0x0000e600ff027b82 */ /* 0x000e220000000a00 */
[----:B------:R-:W1:Y:S02]  /*0ba0*/  LDCU UR4, c[0x0][0x380] ;  /* 0x00007000ff0477ac */ /* 0x000e640008000800 */
[----:B-1----:R-:W-:-:S04]  /*0bb0*/  IMAD R17, R16, UR4, R17 ;  /* 0x0000000410117c24 */ /* 0x002fc8000f8e0211 */
[----:B0-----:R-:W-:-:S05]  /*0bc0*/  IMAD.WIDE R2, R17, 0x4, R2 ;  /* 0x0000000411027825 */ /* 0x001fca00078e0202 */
[----:B------:R-:W-:Y:S01]  /*0bd0*/  STG.E desc[UR36][R2.64], R18 ;  /* 0x0000001202007986 */ /* 0x000fe2000c101924 */
[----:B------:R-:W-:Y:S05]  /*0be0*/  EXIT ;  /* 0x000000000000794d */ /* 0x000fea0003800000 */
.L_x_5:
[----:B------:R-:W-:-:S00]  /*0bf0*/  BRA `(.L_x_5) ;  /* 0xfffffffc00fc7947 */ /* 0x000fc0000383ffff */
[----:B------:R-:W-:-:S00]  /*0c00*/  NOP ;  /* 0x0000000000007918 */ /* 0x000fc00000000000 */
[----:B------:R-:W-:-:S00]  /*0c10*/  NOP ;  /* 0x0000000000007918 */ /* 0x000fc00000000000 */
[----:B------:R-:W-:-:S00]  /*0c20*/  NOP ;  /* 0x0000000000007918 */ /* 0x000fc00000000000 */
[----:B------:R-:W-:-:S00]  /*0c30*/  NOP ;  /* 0x0000000000007918 */ /* 0x000fc00000000000 */
[----:B------:R-:W-:-:S00]  /*0c40*/  NOP ;  /* 0x0000000000007918 */ /* 0x000fc00000000000 */
[----:B------:R-:W-:-:S00]  /*0c50*/  NOP ;  /* 0x0000000000007918 */ /* 0x000fc00000000000 */
[----:B------:R-:W-:-:S00]  /*0c60*/  NOP ;  /* 0x0000000000007918 */ /* 0x000fc00000000000 */
[----:B------:R-:W-:-:S00]  /*0c70*/  NOP ;  /* 0x0000000000007918 */ /* 0x000fc00000000000 */
.L_x_6:


//--------------------- .nv.global.init           --------------------------
	.section	.nv.global.init,"aw",@progbits
.nv.global.init:
	.type		$str,@object
	.size		$str,(.L_0 - $str)
$str:
        /*0000*/ 	.byte	0x25, 0x64, 0x2c, 0x20, 0x25, 0x64, 0x00
.L_0:


//--------------------- .nv.shared.reserved.0     --------------------------
	.section	.nv.shared.reserved.0,"aw",@nobits
	.weak		__nv_reservedSMEM_offset_0_alias
	.size		__nv_reservedSMEM_offset_0_alias, 0, 64
	.other		__nv_reservedSMEM_offset_0_alias,@"STO_CUDA_RESERVED_SHARED STV_DEFAULT"
__nv_reservedSMEM_offset_0_alias:
	.zero		0
	.zero		64


//--------------------- .nv.constant0._Z18mat_mult_2d_squareiPfS_S_ --------------------------
	.section	.nv.constant0._Z18mat_mult_2d_squareiPfS_S_,"a",@progbits
	.sectionflags	@""
	.align	4
.nv.constant0._Z18mat_mult_2d_squareiPfS_S_:
	.zero		928


//--------------------- SYMBOLS --------------------------

	.type		.nv.reservedSmem.offset0,@object
	.size		.nv.reservedSmem.offset0,0x4
	.type		vprintf,@function
